//
// Generated by NVIDIA NVVM Compiler
//
// Compiler Build ID: CL-36424714
// Cuda compilation tools, release 13.0, V13.0.88
// Based on NVVM 20.0.0
//

.version 9.0
.target sm_100
.address_size 64

	// .globl	_Z19naiveMatrixMultiplyPKfS0_Pfiii

.visible .entry _Z19naiveMatrixMultiplyPKfS0_Pfiii(
	.param .u64 .ptr .align 1 _Z19naiveMatrixMultiplyPKfS0_Pfiii_param_0,
	.param .u64 .ptr .align 1 _Z19naiveMatrixMultiplyPKfS0_Pfiii_param_1,
	.param .u64 .ptr .align 1 _Z19naiveMatrixMultiplyPKfS0_Pfiii_param_2,
	.param .u32 _Z19naiveMatrixMultiplyPKfS0_Pfiii_param_3,
	.param .u32 _Z19naiveMatrixMultiplyPKfS0_Pfiii_param_4,
	.param .u32 _Z19naiveMatrixMultiplyPKfS0_Pfiii_param_5
)
{
	.reg .pred 	%p<13>;
	.reg .b32 	%r<41>;
	.reg .b32 	%f<68>;
	.reg .b64 	%rd<53>;

	ld.param.u64 	%rd7, [_Z19naiveMatrixMultiplyPKfS0_Pfiii_param_0];
	ld.param.u64 	%rd8, [_Z19naiveMatrixMultiplyPKfS0_Pfiii_param_1];
	ld.param.u64 	%rd6, [_Z19naiveMatrixMultiplyPKfS0_Pfiii_param_2];
	ld.param.u32 	%r20, [_Z19naiveMatrixMultiplyPKfS0_Pfiii_param_3];
	ld.param.u32 	%r18, [_Z19naiveMatrixMultiplyPKfS0_Pfiii_param_4];
	ld.param.u32 	%r19, [_Z19naiveMatrixMultiplyPKfS0_Pfiii_param_5];
	cvta.to.global.u64 	%rd1, %rd8;
	cvta.to.global.u64 	%rd2, %rd7;
	mov.u32 	%r21, %ctaid.y;
	mov.u32 	%r22, %ntid.y;
	mov.u32 	%r23, %tid.y;
	mad.lo.s32 	%r1, %r21, %r22, %r23;
	mov.u32 	%r24, %ctaid.x;
	mov.u32 	%r25, %ntid.x;
	mov.u32 	%r26, %tid.x;
	mad.lo.s32 	%r2, %r24, %r25, %r26;
	setp.ge.s32 	%p1, %r1, %r20;
	setp.ge.s32 	%p2, %r2, %r18;
	or.pred  	%p3, %p1, %p2;
	@%p3 bra 	$L__BB0_14;
	setp.lt.s32 	%p4, %r19, 1;
	mov.f32 	%f67, 0f00000000;
	@%p4 bra 	$L__BB0_13;
	mul.lo.s32 	%r3, %r19, %r1;
	and.b32  	%r4, %r19, 7;
	setp.lt.u32 	%p5, %r19, 8;
	mov.f32 	%f67, 0f00000000;
	mov.b32 	%r39, 0;
	@%p5 bra 	$L__BB0_5;
	and.b32  	%r39, %r19, 2147483640;
	neg.s32 	%r37, %r39;
	shl.b32 	%r7, %r18, 3;
	mul.wide.u32 	%rd9, %r3, 4;
	add.s64 	%rd10, %rd9, %rd2;
	add.s64 	%rd52, %rd10, 16;
	mov.f32 	%f67, 0f00000000;
	mul.wide.s32 	%rd13, %r18, 4;
	mov.u32 	%r36, %r2;
$L__BB0_4:
	.pragma "nounroll";
	ld.global.f32 	%f17, [%rd52+-16];
	mul.wide.s32 	%rd11, %r36, 4;
	add.s64 	%rd12, %rd1, %rd11;
	ld.global.f32 	%f18, [%rd12];
	fma.rn.f32 	%f19, %f17, %f18, %f67;
	ld.global.f32 	%f20, [%rd52+-12];
	add.s64 	%rd14, %rd12, %rd13;
	ld.global.f32 	%f21, [%rd14];
	fma.rn.f32 	%f22, %f20, %f21, %f19;
	ld.global.f32 	%f23, [%rd52+-8];
	add.s64 	%rd15, %rd14, %rd13;
	ld.global.f32 	%f24, [%rd15];
	fma.rn.f32 	%f25, %f23, %f24, %f22;
	ld.global.f32 	%f26, [%rd52+-4];
	add.s64 	%rd16, %rd15, %rd13;
	ld.global.f32 	%f27, [%rd16];
	fma.rn.f32 	%f28, %f26, %f27, %f25;
	ld.global.f32 	%f29, [%rd52];
	add.s64 	%rd17, %rd16, %rd13;
	ld.global.f32 	%f30, [%rd17];
	fma.rn.f32 	%f31, %f29, %f30, %f28;
	ld.global.f32 	%f32, [%rd52+4];
	add.s64 	%rd18, %rd17, %rd13;
	ld.global.f32 	%f33, [%rd18];
	fma.rn.f32 	%f34, %f32, %f33, %f31;
	ld.global.f32 	%f35, [%rd52+8];
	add.s64 	%rd19, %rd18, %rd13;
	ld.global.f32 	%f36, [%rd19];
	fma.rn.f32 	%f37, %f35, %f36, %f34;
	ld.global.f32 	%f38, [%rd52+12];
	add.s64 	%rd20, %rd19, %rd13;
	ld.global.f32 	%f39, [%rd20];
	fma.rn.f32 	%f67, %f38, %f39, %f37;
	add.s32 	%r37, %r37, 8;
	add.s32 	%r36, %r36, %r7;
	add.s64 	%rd52, %rd52, 32;
	setp.ne.s32 	%p6, %r37, 0;
	@%p6 bra 	$L__BB0_4;
$L__BB0_5:
	setp.eq.s32 	%p7, %r4, 0;
	@%p7 bra 	$L__BB0_13;
	and.b32  	%r13, %r19, 3;
	setp.lt.u32 	%p8, %r4, 4;
	@%p8 bra 	$L__BB0_8;
	add.s32 	%r28, %r39, %r3;
	mul.wide.u32 	%rd21, %r28, 4;
	add.s64 	%rd22, %rd2, %rd21;
	ld.global.f32 	%f41, [%rd22];
	mad.lo.s32 	%r29, %r39, %r18, %r2;
	mul.wide.s32 	%rd23, %r29, 4;
	add.s64 	%rd24, %rd1, %rd23;
	ld.global.f32 	%f42, [%rd24];
	fma.rn.f32 	%f43, %f41, %f42, %f67;
	cvt.u64.u32 	%rd25, %r3;
	cvt.u64.u32 	%rd26, %r39;
	add.s64 	%rd27, %rd26, %rd25;
	shl.b64 	%rd28, %rd27, 2;
	add.s64 	%rd29, %rd2, %rd28;
	ld.global.f32 	%f44, [%rd29+4];
	mul.wide.s32 	%rd30, %r18, 4;
	add.s64 	%rd31, %rd24, %rd30;
	ld.global.f32 	%f45, [%rd31];
	fma.rn.f32 	%f46, %f44, %f45, %f43;
	ld.global.f32 	%f47, [%rd29+8];
	add.s64 	%rd32, %rd31, %rd30;
	ld.global.f32 	%f48, [%rd32];
	fma.rn.f32 	%f49, %f47, %f48, %f46;
	ld.global.f32 	%f50, [%rd29+12];
	add.s64 	%rd33, %rd32, %rd30;
	ld.global.f32 	%f51, [%rd33];
	fma.rn.f32 	%f67, %f50, %f51, %f49;
	add.s32 	%r39, %r39, 4;
$L__BB0_8:
	setp.eq.s32 	%p9, %r13, 0;
	@%p9 bra 	$L__BB0_13;
	setp.eq.s32 	%p10, %r13, 1;
	@%p10 bra 	$L__BB0_11;
	add.s32 	%r30, %r39, %r3;
	mul.wide.u32 	%rd34, %r30, 4;
	add.s64 	%rd35, %rd2, %rd34;
	ld.global.f32 	%f53, [%rd35];
	mad.lo.s32 	%r31, %r39, %r18, %r2;
	mul.wide.s32 	%rd36, %r31, 4;
	add.s64 	%rd37, %rd1, %rd36;
	ld.global.f32 	%f54, [%rd37];
	fma.rn.f32 	%f55, %f53, %f54, %f67;
	cvt.u64.u32 	%rd38, %r3;
	cvt.u64.u32 	%rd39, %r39;
	add.s64 	%rd40, %rd39, %rd38;
	shl.b64 	%rd41, %rd40, 2;
	add.s64 	%rd42, %rd2, %rd41;
	ld.global.f32 	%f56, [%rd42+4];
	mul.wide.s32 	%rd43, %r18, 4;
	add.s64 	%rd44, %rd37, %rd43;
	ld.global.f32 	%f57, [%rd44];
	fma.rn.f32 	%f67, %f56, %f57, %f55;
	add.s32 	%r39, %r39, 2;
$L__BB0_11:
	and.b32  	%r32, %r19, 1;
	setp.eq.b32 	%p11, %r32, 1;
	not.pred 	%p12, %p11;
	@%p12 bra 	$L__BB0_13;
	add.s32 	%r33, %r39, %r3;
	mul.wide.u32 	%rd45, %r33, 4;
	add.s64 	%rd46, %rd2, %rd45;
	ld.global.f32 	%f58, [%rd46];
	mad.lo.s32 	%r34, %r39, %r18, %r2;
	mul.wide.s32 	%rd47, %r34, 4;
	add.s64 	%rd48, %rd1, %rd47;
	ld.global.f32 	%f59, [%rd48];
	fma.rn.f32 	%f67, %f58, %f59, %f67;
$L__BB0_13:
	mad.lo.s32 	%r35, %r18, %r1, %r2;
	cvta.to.global.u64 	%rd49, %rd6;
	mul.wide.s32 	%rd50, %r35, 4;
	add.s64 	%rd51, %rd49, %rd50;
	st.global.f32 	[%rd51], %f67;
$L__BB0_14:
	ret;

}


// ===== COMPILED SASS (sm_100) =====

	.target	sm_100

	.elftype	@"ET_EXEC"


//--------------------- .note.nv.tkinfo           --------------------------
	.section	.note.nv.tkinfo,"",@"SHT_NOTE"
	.sectionflags	@"SHF_NOTE_NV_TKINFO"
	.tkinfo
        /*0018*/ 	.word	0x00000002
        /*0030*/ 	.string	""
        /*0030*/ 	.string	"ptxas"
        /*0030*/ 	.string	"Cuda compilation tools, release 13.0, V13.0.88"
        /*0030*/ 	.string	"Build cuda_13.0.r13.0/compiler.36424714_0"
        /*0030*/ 	.string	"-arch sm_100 -m 64 "



//--------------------- .note.nv.cuinfo           --------------------------
	.section	.note.nv.cuinfo,"",@"SHT_NOTE"
	.sectionflags	@"SHF_NOTE_NV_CUINFO"
        /*0018*/ 	.short	0x0002
        /*001a*/ 	.short	0x0064
        /*001c*/ 	.short	0x0082
	.zero		2


//--------------------- .nv.info                  --------------------------
	.section	.nv.info,"",@"SHT_CUDA_INFO"
	.align	4


	//----- nvinfo : EIATTR_REGCOUNT
	.align		4
        /*0000*/ 	.byte	0x04, 0x2f
        /*0002*/ 	.short	(.L_1 - .L_0)
	.align		4
.L_0:
        /*0004*/ 	.word	index@(_Z19naiveMatrixMultiplyPKfS0_Pfiii)
        /*0008*/ 	.word	0x00000020


	//----- nvinfo : EIATTR_FRAME_SIZE
	.align		4
.L_1:
        /*000c*/ 	.byte	0x04, 0x11
        /*000e*/ 	.short	(.L_3 - .L_2)
	.align		4
.L_2:
        /*0010*/ 	.word	index@(_Z19naiveMatrixMultiplyPKfS0_Pfiii)
        /*0014*/ 	.word	0x00000000


	//----- nvinfo : EIATTR_MIN_STACK_SIZE
	.align		4
.L_3:
        /*0018*/ 	.byte	0x04, 0x12
        /*001a*/ 	.short	(.L_5 - .L_4)
	.align		4
.L_4:
        /*001c*/ 	.word	index@(_Z19naiveMatrixMultiplyPKfS0_Pfiii)
        /*0020*/ 	.word	0x00000000
.L_5:


//--------------------- .nv.compat                --------------------------
	.section	.nv.compat,"",@"SHT_CUDA_COMPAT_INFO"
	.align	4
        /*0000*/ 	.byte	0x02, 0x09, 0x00, 0x00, 0x02, 0x02, 0x01, 0x00, 0x02, 0x05, 0x05, 0x00, 0x03, 0x07, 0x01, 0x01
        /*0010*/ 	.byte	0x02, 0x03, 0x00, 0x00, 0x02, 0x06, 0x01, 0x00, 0x04, 0x0b, 0x08, 0x00, 0x09, 0x00, 0x00, 0x00
        /*0020*/ 	.byte	0x00, 0x00, 0x00, 0x00


//--------------------- .nv.info._Z19naiveMatrixMultiplyPKfS0_Pfiii --------------------------
	.section	.nv.info._Z19naiveMatrixMultiplyPKfS0_Pfiii,"",@"SHT_CUDA_INFO"
	.sectionflags	@""
	.align	4


	//----- nvinfo : EIATTR_CUDA_API_VERSION
	.align		4
        /*0000*/ 	.byte	0x04, 0x37
        /*0002*/ 	.short	(.L_7 - .L_6)
.L_6:
        /*0004*/ 	.word	0x00000082


	//----- nvinfo : EIATTR_KPARAM_INFO
	.align		4
.L_7:
        /*0008*/ 	.byte	0x04, 0x17
        /*000a*/ 	.short	(.L_9 - .L_8)
.L_8:
        /*000c*/ 	.word	0x00000000
        /*0010*/ 	.short	0x0005
        /*0012*/ 	.short	0x0020
        /*0014*/ 	.byte	0x00, 0xf0, 0x11, 0x00


	//----- nvinfo : EIATTR_KPARAM_INFO
	.align		4
.L_9:
        /*0018*/ 	.byte	0x04, 0x17
        /*001a*/ 	.short	(.L_11 - .L_10)
.L_10:
        /*001c*/ 	.word	0x00000000
        /*0020*/ 	.short	0x0004
        /*0022*/ 	.short	0x001c
        /*0024*/ 	.byte	0x00, 0xf0, 0x11, 0x00


	//----- nvinfo : EIATTR_KPARAM_INFO
	.align		4
.L_11:
        /*0028*/ 	.byte	0x04, 0x17
        /*002a*/ 	.short	(.L_13 - .L_12)
.L_12:
        /*002c*/ 	.word	0x00000000
        /*0030*/ 	.short	0x0003
        /*0032*/ 	.short	0x0018
        /*0034*/ 	.byte	0x00, 0xf0, 0x11, 0x00


	//----- nvinfo : EIATTR_KPARAM_INFO
	.align		4
.L_13:
        /*0038*/ 	.byte	0x04, 0x17
        /*003a*/ 	.short	(.L_15 - .L_14)
.L_14:
        /*003c*/ 	.word	0x00000000
        /*0040*/ 	.short	0x0002
        /*0042*/ 	.short	0x0010
        /*0044*/ 	.byte	0x00, 0xf5, 0x21, 0x00


	//----- nvinfo : EIATTR_KPARAM_INFO
	.align		4
.L_15:
        /*0048*/ 	.byte	0x04, 0x17
        /*004a*/ 	.short	(.L_17 - .L_16)
.L_16:
        /*004c*/ 	.word	0x00000000
        /*0050*/ 	.short	0x0001
        /*0052*/ 	.short	0x0008
        /*0054*/ 	.byte	0x00, 0xf5, 0x21, 0x00


	//----- nvinfo : EIATTR_KPARAM_INFO
	.align		4
.L_17:
        /*0058*/ 	.byte	0x04, 0x17
        /*005a*/ 	.short	(.L_19 - .L_18)
.L_18:
        /*005c*/ 	.word	0x00000000
        /*0060*/ 	.short	0x0000
        /*0062*/ 	.short	0x0000
        /*0064*/ 	.byte	0x00, 0xf5, 0x21, 0x00


	//----- nvinfo : EIATTR_SPARSE_MMA_MASK
	.align		4
.L_19:
        /*0068*/ 	.byte	0x03, 0x50
        /*006a*/ 	.short	0x0000


	//----- nvinfo : EIATTR_MAXREG_COUNT
	.align		4
        /*006c*/ 	.byte	0x03, 0x1b
        /*006e*/ 	.short	0x00ff


	//----- nvinfo : EIATTR_MERCURY_ISA_VERSION
	.align		4
        /*0070*/ 	.byte	0x03, 0x5f
        /*0072*/ 	.short	0x0101


	//----- nvinfo : EIATTR_VRC_CTA_INIT_COUNT
	.align		4
        /*0074*/ 	.byte	0x02, 0x4a
	.zero		1
	.zero		1


	//----- nvinfo : EIATTR_EXIT_INSTR_OFFSETS
	.align		4
        /*0078*/ 	.byte	0x04, 0x1c
        /*007a*/ 	.short	(.L_21 - .L_20)


	//   ....[0]....
.L_20:
        /*007c*/ 	.word	0x000000c0


	//   ....[1]....
        /*0080*/ 	.word	0x000008e0


	//----- nvinfo : EIATTR_CBANK_PARAM_SIZE
	.align		4
.L_21:
        /*0084*/ 	.byte	0x03, 0x19
        /*0086*/ 	.short	0x0024


	//----- nvinfo : EIATTR_PARAM_CBANK
	.align		4
        /*0088*/ 	.byte	0x04, 0x0a
        /*008a*/ 	.short	(.L_23 - .L_22)
	.align		4
.L_22:
        /*008c*/ 	.word	index@(.nv.constant0._Z19naiveMatrixMultiplyPKfS0_Pfiii)
        /*0090*/ 	.short	0x0380
        /*0092*/ 	.short	0x0024


	//----- nvinfo : EIATTR_SW_WAR
	.align		4
.L_23:
        /*0094*/ 	.byte	0x04, 0x36
        /*0096*/ 	.short	(.L_25 - .L_24)
.L_24:
        /*0098*/ 	.word	0x00000008
.L_25:


//--------------------- .nv.callgraph             --------------------------
	.section	.nv.callgraph,"",@"SHT_CUDA_CALLGRAPH"
	.align	4
	.sectionentsize	8
	.align		4
        /*0000*/ 	.word	0x00000000
	.align		4
        /*0004*/ 	.word	0xffffffff
	.align		4
        /*0008*/ 	.word	0x00000000
	.align		4
        /*000c*/ 	.word	0xfffffffe
	.align		4
        /*0010*/ 	.word	0x00000000
	.align		4
        /*0014*/ 	.word	0xfffffffd
	.align		4
        /*0018*/ 	.word	0x00000000
	.align		4
        /*001c*/ 	.word	0xfffffffc


//--------------------- .text._Z19naiveMatrixMultiplyPKfS0_Pfiii --------------------------
	.section	.text._Z19naiveMatrixMultiplyPKfS0_Pfiii,"ax",@progbits
	.align	128
        .global         _Z19naiveMatrixMultiplyPKfS0_Pfiii
        .type           _Z19naiveMatrixMultiplyPKfS0_Pfiii,@function
        .size           _Z19naiveMatrixMultiplyPKfS0_Pfiii,(.L_x_5 - _Z19naiveMatrixMultiplyPKfS0_Pfiii)
        .other          _Z19naiveMatrixMultiplyPKfS0_Pfiii,@"STO_CUDA_ENTRY STV_DEFAULT"
_Z19naiveMatrixMultiplyPKfS0_Pfiii:
.text._Z19naiveMatrixMultiplyPKfS0_Pfiii:
[----:B------:R-:W-:Y:S01]  /*0000*/  LDC R1, c[0x0][0x37c] ;  /* 0x0000df00ff017b82 */ /* 0x000fe20000000800 */
[----:B------:R-:W0:Y:S07]  /*0010*/  S2R R5, SR_TID.X ;  /* 0x0000000000057919 */ /* 0x000e2e0000002100 */
[----:B------:R-:W1:Y:S01]  /*0020*/  LDC R19, c[0x0][0x364] ;  /* 0x0000d900ff137b82 */ /* 0x000e620000000800 */
[----:B------:R-:W1:Y:S07]  /*0030*/  S2R R4, SR_TID.Y ;  /* 0x0000000000047919 */ /* 0x000e6e0000002200 */
[----:B------:R-:W0:Y:S08]  /*0040*/  S2UR UR5, SR_CTAID.X ;  /* 0x00000000000579c3 */ /* 0x000e300000002500 */
[----:B------:R-:W0:Y:S08]  /*0050*/  LDC R0, c[0x0][0x360] ;  /* 0x0000d800ff007b82 */ /* 0x000e300000000800 */
[----:B------:R-:W1:Y:S08]  /*0060*/  S2UR UR4, SR_CTAID.Y ;  /* 0x00000000000479c3 */ /* 0x000e700000002600 */
[----:B------:R-:W2:Y:S01]  /*0070*/  LDC.64 R2, c[0x0][0x398] ;  /* 0x0000e600ff027b82 */ /* 0x000ea20000000a00 */
[----:B0-----:R-:W-:-:S02]  /*0080*/  IMAD R0, R0, UR5, R5 ;  /* 0x0000000500007c24 */ /* 0x001fc4000f8e0205 */
[----:B-1----:R-:W-:-:S03]  /*0090*/  IMAD R19, R19, UR4, R4 ;  /* 0x0000000413137c24 */ /* 0x002fc6000f8e0204 */
[----:B--2---:R-:W-:-:S04]  /*00a0*/  ISETP.GE.AND P0, PT, R0, R3, PT ;  /* 0x000000030000720c */ /* 0x004fc80003f06270 */
[----:B------:R-:W-:-:S13]  /*00b0*/  ISETP.GE.OR P0, PT, R19, R2, P0 ;  /* 0x000000021300720c */ /* 0x000fda0000706670 */
[----:B------:R-:W-:Y:S05]  /*00c0*/  @P0 EXIT ;  /* 0x000000000000094d */ /* 0x000fea0003800000 */
[----:B------:R-:W0:Y:S01]  /*00d0*/  LDC R2, c[0x0][0x3a0] ;  /* 0x0000e800ff027b82 */ /* 0x000e220000000800 */
[----:B------:R-:W1:Y:S01]  /*00e0*/  LDCU.64 UR4, c[0x0][0x358] ;  /* 0x00006b00ff0477ac */ /* 0x000e620008000a00 */
[----:B------:R-:W-:Y:S01]  /*00f0*/  HFMA2 R24, -RZ, RZ, 0, 0 ;  /* 0x00000000ff187431 */ /* 0x000fe200000001ff */
[----:B0-----:R-:W-:-:S13]  /*0100*/  ISETP.GE.AND P0, PT, R2, 0x1, PT ;  /* 0x000000010200780c */ /* 0x001fda0003f06270 */
[----:B-1----:R-:W-:Y:S05]  /*0110*/  @!P0 BRA `(.L_x_0) ;  /* 0x0000000400e08947 */ /* 0x002fea0003800000 */
[C---:B------:R-:W-:Y:S01]  /*0120*/  ISETP.GE.U32.AND P1, PT, R2.reuse, 0x8, PT ;  /* 0x000000080200780c */ /* 0x040fe20003f26070 */
[----:B------:R-:W-:Y:S01]  /*0130*/  IMAD R20, R19, R2, RZ ;  /* 0x0000000213147224 */ /* 0x000fe200078e02ff */
[----:B------:R-:W-:Y:S02]  /*0140*/  LOP3.LUT R27, R2, 0x7, RZ, 0xc0, !PT ;  /* 0x00000007021b7812 */ /* 0x000fe400078ec0ff */
[----:B------:R-:W-:Y:S02]  /*0150*/  MOV R24, RZ ;  /* 0x000000ff00187202 */ /* 0x000fe40000000f00 */
[----:B------:R-:W-:Y:S02]  /*0160*/  ISETP.NE.AND P0, PT, R27, RZ, PT ;  /* 0x000000ff1b00720c */ /* 0x000fe40003f05270 */
[----:B------:R-:W-:-:S05]  /*0170*/  MOV R21, RZ ;  /* 0x000000ff00157202 */ /* 0x000fca0000000f00 */
[----:B------:R-:W-:Y:S06]  /*0180*/  @!P1 BRA `(.L_x_1) ;  /* 0x0000000000c49947 */ /* 0x000fec0003800000 */
[----:B------:R-:W0:Y:S01]  /*0190*/  LDC.64 R4, c[0x0][0x380] ;  /* 0x0000e000ff047b82 */ /* 0x000e220000000a00 */
[----:B------:R-:W-:Y:S02]  /*01a0*/  LOP3.LUT R21, R2, 0x7ffffff8, RZ, 0xc0, !PT ;  /* 0x7ffffff802157812 */ /* 0x000fe400078ec0ff */
[----:B------:R-:W-:Y:S02]  /*01b0*/  MOV R24, RZ ;  /* 0x000000ff00187202 */ /* 0x000fe40000000f00 */
[----:B------:R-:W-:Y:S02]  /*01c0*/  MOV R18, R0 ;  /* 0x0000000000127202 */ /* 0x000fe40000000f00 */
[----:B------:R-:W-:Y:S01]  /*01d0*/  IADD3 R22, PT, PT, -R21, RZ, RZ ;  /* 0x000000ff15167210 */ /* 0x000fe20007ffe1ff */
[----:B0-----:R-:W-:-:S03]  /*01e0*/  IMAD.WIDE.U32 R4, R20, 0x4, R4 ;  /* 0x0000000414047825 */ /* 0x001fc600078e0004 */
[----:B------:R-:W-:-:S04]  /*01f0*/  IADD3 R6, P1, PT, R4, 0x10, RZ ;  /* 0x0000001004067810 */ /* 0x000fc80007f3e0ff */
[----:B------:R-:W-:-:S09]  /*0200*/  IADD3.X R7, PT, PT, RZ, R5, RZ, P1, !PT ;  /* 0x00000005ff077210 */ /* 0x000fd20000ffe4ff */
.L_x_2:
[----:B------:R-:W0:Y:S01]  /*0210*/  LDC.64 R16, c[0x0][0x388] ;  /* 0x0000e200ff107b82 */ /* 0x000e220000000a00 */
[----:B------:R-:W-:Y:S02]  /*0220*/  MOV R4, R6 ;  /* 0x0000000600047202 */ /* 0x000fe40000000f00 */
[----:B------:R-:W-:-:S05]  /*0230*/  MOV R5, R7 ;  /* 0x0000000700057202 */ /* 0x000fca0000000f00 */
[----:B------:R-:W2:Y:S04]  /*0240*/  LDG.E R25, desc[UR4][R4.64+-0x10] ;  /* 0xfffff00404197981 */ /* 0x000ea8000c1e1900 */
[----:B------:R-:W3:Y:S04]  /*0250*/  LDG.E R23, desc[UR4][R4.64+-0xc] ;  /* 0xfffff40404177981 */ /* 0x000ee8000c1e1900 */
[----:B------:R-:W4:Y:S04]  /*0260*/  LDG.E R29, desc[UR4][R4.64+-0x8] ;  /* 0xfffff804041d7981 */ /* 0x000f28000c1e1900 */
[----:B------:R-:W5:Y:S01]  /*0270*/  LDG.E R28, desc[UR4][R4.64+-0x4] ;  /* 0xfffffc04041c7981 */ /* 0x000f62000c1e1900 */
[----:B0-----:R-:W-:-:S05]  /*0280*/  IMAD.WIDE R16, R18, 0x4, R16 ;  /* 0x0000000412107825 */ /* 0x001fca00078e0210 */
[----:B------:R0:W2:Y:S01]  /*0290*/  LDG.E R26, desc[UR4][R16.64] ;  /* 0x00000004101a7981 */ /* 0x0000a2000c1e1900 */
[----:B------:R-:W-:-:S04]  /*02a0*/  IMAD.WIDE R14, R3, 0x4, R16 ;  /* 0x00000004030e7825 */ /* 0x000fc800078e0210 */
[C---:B------:R-:W-:Y:S02]  /*02b0*/  IMAD.WIDE R6, R3.reuse, 0x4, R14 ;  /* 0x0000000403067825 */ /* 0x040fe400078e020e */
[----:B------:R-:W3:Y:S02]  /*02c0*/  LDG.E R14, desc[UR4][R14.64] ;  /* 0x000000040e0e7981 */ /* 0x000ee4000c1e1900 */
[C---:B------:R-:W-:Y:S02]  /*02d0*/  IMAD.WIDE R10, R3.reuse, 0x4, R6 ;  /* 0x00000004030a7825 */ /* 0x040fe400078e0206 */
[----:B------:R-:W4:Y:S02]  /*02e0*/  LDG.E R6, desc[UR4][R6.64] ;  /* 0x0000000406067981 */ /* 0x000f24000c1e1900 */
[C---:B------:R-:W-:Y:S02]  /*02f0*/  IMAD.WIDE R8, R3.reuse, 0x4, R10 ;  /* 0x0000000403087825 */ /* 0x040fe400078e020a */
[----:B------:R-:W5:Y:S02]  /*0300*/  LDG.E R10, desc[UR4][R10.64] ;  /* 0x000000040a0a7981 */ /* 0x000f64000c1e1900 */
[----:B------:R-:W-:-:S02]  /*0310*/  IMAD.WIDE R12, R3, 0x4, R8 ;  /* 0x00000004030c7825 */ /* 0x000fc400078e0208 */
[----:B------:R-:W5:Y:S04]  /*0320*/  LDG.E R7, desc[UR4][R4.64] ;  /* 0x0000000404077981 */ /* 0x000f68000c1e1900 */
[----:B------:R-:W5:Y:S01]  /*0330*/  LDG.E R8, desc[UR4][R8.64] ;  /* 0x0000000408087981 */ /* 0x000f62000c1e1900 */
[----:B0-----:R-:W-:-:S03]  /*0340*/  IMAD.WIDE R16, R3, 0x4, R12 ;  /* 0x0000000403107825 */ /* 0x001fc600078e020c */
[----:B------:R-:W5:Y:S04]  /*0350*/  LDG.E R12, desc[UR4][R12.64] ;  /* 0x000000040c0c7981 */ /* 0x000f68000c1e1900 */
[----:B------:R-:W5:Y:S04]  /*0360*/  LDG.E R15, desc[UR4][R16.64] ;  /* 0x00000004100f7981 */ /* 0x000f68000c1e1900 */
[----:B------:R-:W5:Y:S04]  /*0370*/  LDG.E R9, desc[UR4][R4.64+0x4] ;  /* 0x0000040404097981 */ /* 0x000f68000c1e1900 */
[----:B------:R-:W5:Y:S01]  /*0380*/  LDG.E R11, desc[UR4][R4.64+0xc] ;  /* 0x00000c04040b7981 */ /* 0x000f62000c1e1900 */
[----:B--2---:R-:W-:Y:S01]  /*0390*/  FFMA R26, R25, R26, R24 ;  /* 0x0000001a191a7223 */ /* 0x004fe20000000018 */
[----:B------:R-:W-:-:S02]  /*03a0*/  IMAD.WIDE R24, R3, 0x4, R16 ;  /* 0x0000000403187825 */ /* 0x000fc400078e0210 */
[----:B------:R-:W2:Y:S04]  /*03b0*/  LDG.E R16, desc[UR4][R4.64+0x8] ;  /* 0x0000080404107981 */ /* 0x000ea8000c1e1900 */
[----:B------:R-:W2:Y:S01]  /*03c0*/  LDG.E R24, desc[UR4][R24.64] ;  /* 0x0000000418187981 */ /* 0x000ea2000c1e1900 */
[----:B---3--:R-:W-:Y:S01]  /*03d0*/  FFMA R14, R23, R14, R26 ;  /* 0x0000000e170e7223 */ /* 0x008fe2000000001a */
[----:B------:R-:W-:-:S03]  /*03e0*/  IADD3 R22, PT, PT, R22, 0x8, RZ ;  /* 0x0000000816167810 */ /* 0x000fc60007ffe0ff */
[----:B----4-:R-:W-:Y:S01]  /*03f0*/  FFMA R29, R29, R6, R14 ;  /* 0x000000061d1d7223 */ /* 0x010fe2000000000e */
[----:B------:R-:W-:-:S03]  /*0400*/  ISETP.NE.AND P1, PT, R22, RZ, PT ;  /* 0x000000ff1600720c */ /* 0x000fc60003f25270 */
[----:B-----5:R-:W-:Y:S01]  /*0410*/  FFMA R10, R28, R10, R29 ;  /* 0x0000000a1c0a7223 */ /* 0x020fe2000000001d */
[----:B------:R-:W-:-:S03]  /*0420*/  IADD3 R6, P2, PT, R4, 0x20, RZ ;  /* 0x0000002004067810 */ /* 0x000fc60007f5e0ff */
[----:B------:R-:W-:Y:S01]  /*0430*/  FFMA R8, R7, R8, R10 ;  /* 0x0000000807087223 */ /* 0x000fe2000000000a */
[----:B------:R-:W-:Y:S02]  /*0440*/  IADD3.X R7, PT, PT, RZ, R5, RZ, P2, !PT ;  /* 0x00000005ff077210 */ /* 0x000fe400017fe4ff */
[----:B------:R-:W-:Y:S01]  /*0450*/  LEA R18, R3, R18, 0x3 ;  /* 0x0000001203127211 */ /* 0x000fe200078e18ff */
[----:B------:R-:W-:-:S04]  /*0460*/  FFMA R9, R9, R12, R8 ;  /* 0x0000000c09097223 */ /* 0x000fc80000000008 */
[----:B--2---:R-:W-:-:S04]  /*0470*/  FFMA R16, R16, R15, R9 ;  /* 0x0000000f10107223 */ /* 0x004fc80000000009 */
[----:B------:R-:W-:Y:S01]  /*0480*/  FFMA R24, R11, R24, R16 ;  /* 0x000000180b187223 */ /* 0x000fe20000000010 */
[----:B------:R-:W-:Y:S06]  /*0490*/  @P1 BRA `(.L_x_2) ;  /* 0xfffffffc005c1947 */ /* 0x000fec000383ffff */
.L_x_1:
[----:B------:R-:W-:Y:S05]  /*04a0*/  @!P0 BRA `(.L_x_0) ;  /* 0x0000000000fc8947 */ /* 0x000fea0003800000 */
[----:B------:R-:W-:Y:S02]  /*04b0*/  ISETP.GE.U32.AND P1, PT, R27, 0x4, PT ;  /* 0x000000041b00780c */ /* 0x000fe40003f26070 */
[----:B------:R-:W-:-:S04]  /*04c0*/  LOP3.LUT R16, R2, 0x3, RZ, 0xc0, !PT ;  /* 0x0000000302107812 */ /* 0x000fc800078ec0ff */
[----:B------:R-:W-:-:S07]  /*04d0*/  ISETP.NE.AND P0, PT, R16, RZ, PT ;  /* 0x000000ff1000720c */ /* 0x000fce0003f05270 */
[----:B------:R-:W-:Y:S06]  /*04e0*/  @!P1 BRA `(.L_x_3) ;  /* 0x00000000006c9947 */ /* 0x000fec0003800000 */
[----:B------:R-:W0:Y:S01]  /*04f0*/  LDC.64 R6, c[0x0][0x388] ;  /* 0x0000e200ff067b82 */ /* 0x000e220000000a00 */
[----:B------:R-:W1:Y:S01]  /*0500*/  LDCU.64 UR6, c[0x0][0x380] ;  /* 0x00007000ff0677ac */ /* 0x000e620008000a00 */
[----:B------:R-:W-:Y:S01]  /*0510*/  IMAD R9, R21, R3, R0 ;  /* 0x0000000315097224 */ /* 0x000fe200078e0200 */
[CC--:B------:R-:W-:Y:S02]  /*0520*/  IADD3 R5, PT, PT, R20.reuse, R21.reuse, RZ ;  /* 0x0000001514057210 */ /* 0x0c0fe40007ffe0ff */
[----:B------:R-:W-:-:S03]  /*0530*/  IADD3 R10, P1, PT, R20, R21, RZ ;  /* 0x00000015140a7210 */ /* 0x000fc60007f3e0ff */
[----:B------:R-:W2:Y:S01]  /*0540*/  LDC.64 R14, c[0x0][0x380] ;  /* 0x0000e000ff0e7b82 */ /* 0x000ea20000000a00 */
[----:B0-----:R-:W-:-:S04]  /*0550*/  IMAD.WIDE R6, R9, 0x4, R6 ;  /* 0x0000000409067825 */ /* 0x001fc800078e0206 */
[----:B------:R-:W-:Y:S02]  /*0560*/  IMAD.WIDE R8, R3, 0x4, R6 ;  /* 0x0000000403087825 */ /* 0x000fe400078e0206 */
[----:B------:R-:W3:Y:S02]  /*0570*/  LDG.E R6, desc[UR4][R6.64] ;  /* 0x0000000406067981 */ /* 0x000ee4000c1e1900 */
[----:B--2---:R-:W-:Y:S01]  /*0580*/  IMAD.WIDE.U32 R14, R5, 0x4, R14 ;  /* 0x00000004050e7825 */ /* 0x004fe200078e000e */
[----:B------:R-:W-:Y:S02]  /*0590*/  IADD3.X R5, PT, PT, RZ, RZ, RZ, P1, !PT ;  /* 0x000000ffff057210 */ /* 0x000fe40000ffe4ff */
[----:B-1----:R-:W-:-:S03]  /*05a0*/  LEA R4, P1, R10, UR6, 0x2 ;  /* 0x000000060a047c11 */ /* 0x002fc6000f8210ff */
[----:B------:R-:W3:Y:S01]  /*05b0*/  LDG.E R15, desc[UR4][R14.64] ;  /* 0x000000040e0f7981 */ /* 0x000ee2000c1e1900 */
[----:B------:R-:W-:Y:S01]  /*05c0*/  LEA.HI.X R5, R10, UR7, R5, 0x2, P1 ;  /* 0x000000070a057c11 */ /* 0x000fe200088f1405 */
[C---:B------:R-:W-:Y:S02]  /*05d0*/  IMAD.WIDE R10, R3.reuse, 0x4, R8 ;  /* 0x00000004030a7825 */ /* 0x040fe400078e0208 */
[----:B------:R-:W2:Y:S04]  /*05e0*/  LDG.E R8, desc[UR4][R8.64] ;  /* 0x0000000408087981 */ /* 0x000ea8000c1e1900 */
[----:B------:R-:W2:Y:S01]  /*05f0*/  LDG.E R17, desc[UR4][R4.64+0x4] ;  /* 0x0000040404117981 */ /* 0x000ea2000c1e1900 */
[----:B------:R-:W-:-:S03]  /*0600*/  IMAD.WIDE R12, R3, 0x4, R10 ;  /* 0x00000004030c7825 */ /* 0x000fc600078e020a */
[----:B------:R-:W4:Y:S04]  /*0610*/  LDG.E R22, desc[UR4][R10.64] ;  /* 0x000000040a167981 */ /* 0x000f28000c1e1900 */
[----:B------:R-:W4:Y:S04]  /*0620*/  LDG.E R18, desc[UR4][R4.64+0x8] ;  /* 0x0000080404127981 */ /* 0x000f28000c1e1900 */
[----:B------:R-:W5:Y:S04]  /*0630*/  LDG.E R26, desc[UR4][R4.64+0xc] ;  /* 0x00000c04041a7981 */ /* 0x000f68000c1e1900 */
[----:B------:R-:W5:Y:S01]  /*0640*/  LDG.E R12, desc[UR4][R12.64] ;  /* 0x000000040c0c7981 */ /* 0x000f62000c1e1900 */
[----:B------:R-:W-:Y:S01]  /*0650*/  IADD3 R21, PT, PT, R21, 0x4, RZ ;  /* 0x0000000415157810 */ /* 0x000fe20007ffe0ff */
[----:B---3--:R-:W-:-:S04]  /*0660*/  FFMA R24, R15, R6, R24 ;  /* 0x000000060f187223 */ /* 0x008fc80000000018 */
[----:B--2---:R-:W-:-:S04]  /*0670*/  FFMA R17, R17, R8, R24 ;  /* 0x0000000811117223 */ /* 0x004fc80000000018 */
[----:B----4-:R-:W-:-:S04]  /*0680*/  FFMA R17, R18, R22, R17 ;  /* 0x0000001612117223 */ /* 0x010fc80000000011 */
[----:B-----5:R-:W-:-:S07]  /*0690*/  FFMA R24, R26, R12, R17 ;  /* 0x0000000c1a187223 */ /* 0x020fce0000000011 */
.L_x_3:
[----:B------:R-:W-:Y:S05]  /*06a0*/  @!P0 BRA `(.L_x_0) ;  /* 0x00000000007c8947 */ /* 0x000fea0003800000 */
[----:B------:R-:W-:Y:S01]  /*06b0*/  ISETP.NE.AND P1, PT, R16, 0x1, PT ;  /* 0x000000011000780c */ /* 0x000fe20003f25270 */
[----:B------:R-:W0:Y:S01]  /*06c0*/  LDC.64 R12, c[0x0][0x380] ;  /* 0x0000e000ff0c7b82 */ /* 0x000e220000000a00 */
[----:B------:R-:W-:-:S04]  /*06d0*/  LOP3.LUT R2, R2, 0x1, RZ, 0xc0, !PT ;  /* 0x0000000102027812 */ /* 0x000fc800078ec0ff */
[----:B------:R-:W-:-:S03]  /*06e0*/  ISETP.NE.U32.AND P0, PT, R2, 0x1, PT ;  /* 0x000000010200780c */ /* 0x000fc60003f05070 */
[----:B------:R-:W1:Y:S04]  /*06f0*/  LDC.64 R10, c[0x0][0x388] ;  /* 0x0000e200ff0a7b82 */ /* 0x000e680000000a00 */
[CC--:B------:R-:W-:Y:S02]  /*0700*/  @P1 IADD3 R15, PT, PT, R20.reuse, R21.reuse, RZ ;  /* 0x00000015140f1210 */ /* 0x0c0fe40007ffe0ff */
[----:B------:R-:W-:Y:S02]  /*0710*/  @P1 IADD3 R2, P2, PT, R20, R21, RZ ;  /* 0x0000001514021210 */ /* 0x000fe40007f5e0ff */
[----:B------:R-:W2:Y:S02]  /*0720*/  @P1 LDC.64 R4, c[0x0][0x380] ;  /* 0x0000e000ff041b82 */ /* 0x000ea40000000a00 */
[----:B------:R-:W-:-:S06]  /*0730*/  @P1 IADD3.X R14, PT, PT, RZ, RZ, RZ, P2, !PT ;  /* 0x000000ffff0e1210 */ /* 0x000fcc00017fe4ff */
[----:B------:R-:W3:Y:S01]  /*0740*/  LDC.64 R6, c[0x0][0x380] ;  /* 0x0000e000ff067b82 */ /* 0x000ee20000000a00 */
[----:B0-----:R-:W-:-:S04]  /*0750*/  @P1 IMAD.WIDE.U32 R12, R15, 0x4, R12 ;  /* 0x000000040f0c1825 */ /* 0x001fc800078e000c */
[C---:B------:R-:W-:Y:S01]  /*0760*/  @P1 IMAD R15, R21.reuse, R3, R0 ;  /* 0x00000003150f1224 */ /* 0x040fe200078e0200 */
[----:B------:R-:W-:Y:S01]  /*0770*/  @P1 IADD3 R21, PT, PT, R21, 0x2, RZ ;  /* 0x0000000215151810 */ /* 0x000fe20007ffe0ff */
[----:B------:R-:W4:Y:S01]  /*0780*/  @P1 LDG.E R13, desc[UR4][R12.64] ;  /* 0x000000040c0d1981 */ /* 0x000f22000c1e1900 */
[----:B------:R-:W0:Y:S01]  /*0790*/  LDC.64 R8, c[0x0][0x388] ;  /* 0x0000e200ff087b82 */ /* 0x000e220000000a00 */
[----:B-1----:R-:W-:Y:S01]  /*07a0*/  @P1 IMAD.WIDE R10, R15, 0x4, R10 ;  /* 0x000000040f0a1825 */ /* 0x002fe200078e020a */
[----:B------:R-:W-:Y:S02]  /*07b0*/  @!P0 IADD3 R17, PT, PT, R20, R21, RZ ;  /* 0x0000001514118210 */ /* 0x000fe40007ffe0ff */
[----:B--2---:R-:W-:Y:S01]  /*07c0*/  @P1 LEA R4, P2, R2, R4, 0x2 ;  /* 0x0000000402041211 */ /* 0x004fe200078410ff */
[----:B------:R-:W-:-:S03]  /*07d0*/  @!P0 IMAD R21, R21, R3, R0 ;  /* 0x0000000315158224 */ /* 0x000fc600078e0200 */
[----:B------:R-:W-:Y:S01]  /*07e0*/  @P1 LEA.HI.X R5, R2, R5, R14, 0x2, P2 ;  /* 0x0000000502051211 */ /* 0x000fe200010f140e */
[----:B------:R-:W-:Y:S01]  /*07f0*/  @P1 IMAD.WIDE R14, R3, 0x4, R10 ;  /* 0x00000004030e1825 */ /* 0x000fe200078e020a */
[----:B------:R-:W4:Y:S03]  /*0800*/  @P1 LDG.E R2, desc[UR4][R10.64] ;  /* 0x000000040a021981 */ /* 0x000f26000c1e1900 */
[----:B---3--:R-:W-:Y:S01]  /*0810*/  @!P0 IMAD.WIDE.U32 R6, R17, 0x4, R6 ;  /* 0x0000000411068825 */ /* 0x008fe200078e0006 */
[----:B------:R-:W2:Y:S04]  /*0820*/  @P1 LDG.E R5, desc[UR4][R4.64+0x4] ;  /* 0x0000040404051981 */ /* 0x000ea8000c1e1900 */
[----:B------:R-:W2:Y:S01]  /*0830*/  @P1 LDG.E R14, desc[UR4][R14.64] ;  /* 0x000000040e0e1981 */ /* 0x000ea2000c1e1900 */
[----:B0-----:R-:W-:-:S03]  /*0840*/  @!P0 IMAD.WIDE R8, R21, 0x4, R8 ;  /* 0x0000000415088825 */ /* 0x001fc600078e0208 */
[----:B------:R-:W3:Y:S04]  /*0850*/  @!P0 LDG.E R7, desc[UR4][R6.64] ;  /* 0x0000000406078981 */ /* 0x000ee8000c1e1900 */
[----:B------:R-:W3:Y:S01]  /*0860*/  @!P0 LDG.E R8, desc[UR4][R8.64] ;  /* 0x0000000408088981 */ /* 0x000ee2000c1e1900 */
[----:B----4-:R-:W-:-:S04]  /*0870*/  @P1 FFMA R2, R13, R2, R24 ;  /* 0x000000020d021223 */ /* 0x010fc80000000018 */
[----:B--2---:R-:W-:-:S04]  /*0880*/  @P1 FFMA R24, R5, R14, R2 ;  /* 0x0000000e05181223 */ /* 0x004fc80000000002 */
[----:B---3--:R-:W-:-:S07]  /*0890*/  @!P0 FFMA R24, R7, R8, R24 ;  /* 0x0000000807188223 */ /* 0x008fce0000000018 */
.L_x_0:
[----:B------:R-:W0:Y:S01]  /*08a0*/  LDC.64 R4, c[0x0][0x390] ;  /* 0x0000e400ff047b82 */ /* 0x000e220000000a00 */
[----:B------:R-:W-:-:S04]  /*08b0*/  IMAD R3, R19, R3, R0 ;  /* 0x0000000313037224 */ /* 0x000fc800078e0200 */
[----:B0-----:R-:W-:-:S05]  /*08c0*/  IMAD.WIDE R2, R3, 0x4, R4 ;  /* 0x0000000403027825 */ /* 0x001fca00078e0204 */
[----:B------:R-:W-:Y:S01]  /*08d0*/  STG.E desc[UR4][R2.64], R24 ;  /* 0x0000001802007986 */ /* 0x000fe2000c101904 */
[----:B------:R-:W-:Y:S05]  /*08e0*/  EXIT ;  /* 0x000000000000794d */ /* 0x000fea0003800000 */
.L_x_4:
[----:B------:R-:W-:-:S00]  /*08f0*/  BRA `(.L_x_4) ;  /* 0xfffffffc00fc7947 */ /* 0x000fc0000383ffff */
[----:B------:R-:W-:-:S00]  /*0900*/  NOP ;  /* 0x0000000000007918 */ /* 0x000fc00000000000 */
[----:B------:R-:W-:-:S00]  /*0910*/  NOP ;  /* 0x0000000000007918 */ /* 0x000fc00000000000 */
[----:B------:R-:W-:-:S00]  /*0920*/  NOP ;  /* 0x0000000000007918 */ /* 0x000fc00000000000 */
[----:B------:R-:W-:-:S00]  /*0930*/  NOP ;  /* 0x0000000000007918 */ /* 0x000fc00000000000 */
[----:B------:R-:W-:-:S00]  /*0940*/  NOP ;  /* 0x0000000000007918 */ /* 0x000fc00000000000 */
[----:B------:R-:W-:-:S00]  /*0950*/  NOP ;  /* 0x0000000000007918 */ /* 0x000fc00000000000 */
[----:B------:R-:W-:-:S00]  /*0960*/  NOP ;  /* 0x0000000000007918 */ /* 0x000fc00000000000 */
[----:B------:R-:W-:-:S00]  /*0970*/  NOP ;  /* 0x0000000000007918 */ /* 0x000fc00000000000 */
.L_x_5:


//--------------------- .nv.shared.reserved.0     --------------------------
	.section	.nv.shared.reserved.0,"aw",@nobits
	.weak		__nv_reservedSMEM_offset_0_alias
	.size		__nv_reservedSMEM_offset_0_alias, 0, 64
	.other		__nv_reservedSMEM_offset_0_alias,@"STO_CUDA_RESERVED_SHARED STV_DEFAULT"
__nv_reservedSMEM_offset_0_alias:
	.zero		0
	.zero		64


//--------------------- .nv.constant0._Z19naiveMatrixMultiplyPKfS0_Pfiii --------------------------
	.section	.nv.constant0._Z19naiveMatrixMultiplyPKfS0_Pfiii,"a",@progbits
	.sectionflags	@""
	.align	4
.nv.constant0._Z19naiveMatrixMultiplyPKfS0_Pfiii:
	.zero		932


//--------------------- SYMBOLS --------------------------

	.type		.nv.reservedSmem.offset0,@object
	.size		.nv.reservedSmem.offset0,0x4
